//
// Generated by NVIDIA NVVM Compiler
//
// Compiler Build ID: CL-36424714
// Cuda compilation tools, release 13.0, V13.0.88
// Based on NVVM 20.0.0
//

.version 9.0
.target sm_100
.address_size 64

	// .globl	_Z10vector_addPfS_S_i

.visible .entry _Z10vector_addPfS_S_i(
	.param .u64 .ptr .align 1 _Z10vector_addPfS_S_i_param_0,
	.param .u64 .ptr .align 1 _Z10vector_addPfS_S_i_param_1,
	.param .u64 .ptr .align 1 _Z10vector_addPfS_S_i_param_2,
	.param .u32 _Z10vector_addPfS_S_i_param_3
)
{
	.reg .pred 	%p<2>;
	.reg .b32 	%r<9>;
	.reg .b32 	%f<4>;
	.reg .b64 	%rd<11>;

	ld.param.u64 	%rd1, [_Z10vector_addPfS_S_i_param_0];
	ld.param.u64 	%rd2, [_Z10vector_addPfS_S_i_param_1];
	ld.param.u64 	%rd3, [_Z10vector_addPfS_S_i_param_2];
	ld.param.u32 	%r2, [_Z10vector_addPfS_S_i_param_3];
	mov.u32 	%r3, %ntid.x;
	mov.u32 	%r4, %ctaid.x;
	mov.u32 	%r5, %ctaid.y;
	mov.u32 	%r6, %nctaid.x;
	mad.lo.s32 	%r7, %r5, %r6, %r4;
	mov.u32 	%r8, %tid.x;
	mad.lo.s32 	%r1, %r7, %r3, %r8;
	setp.ge.s32 	%p1, %r1, %r2;
	@%p1 bra 	$L__BB0_2;
	cvta.to.global.u64 	%rd4, %rd1;
	cvta.to.global.u64 	%rd5, %rd2;
	cvta.to.global.u64 	%rd6, %rd3;
	mul.wide.s32 	%rd7, %r1, 4;
	add.s64 	%rd8, %rd4, %rd7;
	ld.global.f32 	%f1, [%rd8];
	add.s64 	%rd9, %rd5, %rd7;
	ld.global.f32 	%f2, [%rd9];
	add.f32 	%f3, %f1, %f2;
	add.s64 	%rd10, %rd6, %rd7;
	st.global.f32 	[%rd10], %f3;
$L__BB0_2:
	ret;

}


// ===== COMPILED SASS (sm_100) =====

	.target	sm_100

	.elftype	@"ET_EXEC"


//--------------------- .note.nv.tkinfo           --------------------------
	.section	.note.nv.tkinfo,"",@"SHT_NOTE"
	.sectionflags	@"SHF_NOTE_NV_TKINFO"
	.tkinfo
        /*0018*/ 	.word	0x00000002
        /*0030*/ 	.string	""
        /*0030*/ 	.string	"ptxas"
        /*0030*/ 	.string	"Cuda compilation tools, release 13.0, V13.0.88"
        /*0030*/ 	.string	"Build cuda_13.0.r13.0/compiler.36424714_0"
        /*0030*/ 	.string	"-arch sm_100 -m 64 "



//--------------------- .note.nv.cuinfo           --------------------------
	.section	.note.nv.cuinfo,"",@"SHT_NOTE"
	.sectionflags	@"SHF_NOTE_NV_CUINFO"
        /*0018*/ 	.short	0x0002
        /*001a*/ 	.short	0x0064
        /*001c*/ 	.short	0x0082
	.zero		2


//--------------------- .nv.info                  --------------------------
	.section	.nv.info,"",@"SHT_CUDA_INFO"
	.align	4


	//----- nvinfo : EIATTR_REGCOUNT
	.align		4
        /*0000*/ 	.byte	0x04, 0x2f
        /*0002*/ 	.short	(.L_1 - .L_0)
	.align		4
.L_0:
        /*0004*/ 	.word	index@(_Z10vector_addPfS_S_i)
        /*0008*/ 	.word	0x0000000c


	//----- nvinfo : EIATTR_FRAME_SIZE
	.align		4
.L_1:
        /*000c*/ 	.byte	0x04, 0x11
        /*000e*/ 	.short	(.L_3 - .L_2)
	.align		4
.L_2:
        /*0010*/ 	.word	index@(_Z10vector_addPfS_S_i)
        /*0014*/ 	.word	0x00000000


	//----- nvinfo : EIATTR_MIN_STACK_SIZE
	.align		4
.L_3:
        /*0018*/ 	.byte	0x04, 0x12
        /*001a*/ 	.short	(.L_5 - .L_4)
	.align		4
.L_4:
        /*001c*/ 	.word	index@(_Z10vector_addPfS_S_i)
        /*0020*/ 	.word	0x00000000
.L_5:


//--------------------- .nv.compat                --------------------------
	.section	.nv.compat,"",@"SHT_CUDA_COMPAT_INFO"
	.align	4
        /*0000*/ 	.byte	0x02, 0x09, 0x00, 0x00, 0x02, 0x02, 0x01, 0x00, 0x02, 0x05, 0x05, 0x00, 0x03, 0x07, 0x01, 0x01
        /*0010*/ 	.byte	0x02, 0x03, 0x00, 0x00, 0x02, 0x06, 0x01, 0x00, 0x04, 0x0b, 0x08, 0x00, 0x09, 0x00, 0x00, 0x00
        /*0020*/ 	.byte	0x00, 0x00, 0x00, 0x00


//--------------------- .nv.info._Z10vector_addPfS_S_i --------------------------
	.section	.nv.info._Z10vector_addPfS_S_i,"",@"SHT_CUDA_INFO"
	.sectionflags	@""
	.align	4


	//----- nvinfo : EIATTR_CUDA_API_VERSION
	.align		4
        /*0000*/ 	.byte	0x04, 0x37
        /*0002*/ 	.short	(.L_7 - .L_6)
.L_6:
        /*0004*/ 	.word	0x00000082


	//----- nvinfo : EIATTR_KPARAM_INFO
	.align		4
.L_7:
        /*0008*/ 	.byte	0x04, 0x17
        /*000a*/ 	.short	(.L_9 - .L_8)
.L_8:
        /*000c*/ 	.word	0x00000000
        /*0010*/ 	.short	0x0003
        /*0012*/ 	.short	0x0018
        /*0014*/ 	.byte	0x00, 0xf0, 0x11, 0x00


	//----- nvinfo : EIATTR_KPARAM_INFO
	.align		4
.L_9:
        /*0018*/ 	.byte	0x04, 0x17
        /*001a*/ 	.short	(.L_11 - .L_10)
.L_10:
        /*001c*/ 	.word	0x00000000
        /*0020*/ 	.short	0x0002
        /*0022*/ 	.short	0x0010
        /*0024*/ 	.byte	0x00, 0xf5, 0x21, 0x00


	//----- nvinfo : EIATTR_KPARAM_INFO
	.align		4
.L_11:
        /*0028*/ 	.byte	0x04, 0x17
        /*002a*/ 	.short	(.L_13 - .L_12)
.L_12:
        /*002c*/ 	.word	0x00000000
        /*0030*/ 	.short	0x0001
        /*0032*/ 	.short	0x0008
        /*0034*/ 	.byte	0x00, 0xf5, 0x21, 0x00


	//----- nvinfo : EIATTR_KPARAM_INFO
	.align		4
.L_13:
        /*0038*/ 	.byte	0x04, 0x17
        /*003a*/ 	.short	(.L_15 - .L_14)
.L_14:
        /*003c*/ 	.word	0x00000000
        /*0040*/ 	.short	0x0000
        /*0042*/ 	.short	0x0000
        /*0044*/ 	.byte	0x00, 0xf5, 0x21, 0x00


	//----- nvinfo : EIATTR_SPARSE_MMA_MASK
	.align		4
.L_15:
        /*0048*/ 	.byte	0x03, 0x50
        /*004a*/ 	.short	0x0000


	//----- nvinfo : EIATTR_MAXREG_COUNT
	.align		4
        /*004c*/ 	.byte	0x03, 0x1b
        /*004e*/ 	.short	0x00ff


	//----- nvinfo : EIATTR_MERCURY_ISA_VERSION
	.align		4
        /*0050*/ 	.byte	0x03, 0x5f
        /*0052*/ 	.short	0x0101


	//----- nvinfo : EIATTR_VRC_CTA_INIT_COUNT
	.align		4
        /*0054*/ 	.byte	0x02, 0x4a
	.zero		1
	.zero		1


	//----- nvinfo : EIATTR_EXIT_INSTR_OFFSETS
	.align		4
        /*0058*/ 	.byte	0x04, 0x1c
        /*005a*/ 	.short	(.L_17 - .L_16)


	//   ....[0]....
.L_16:
        /*005c*/ 	.word	0x000000a0


	//   ....[1]....
        /*0060*/ 	.word	0x00000160


	//----- nvinfo : EIATTR_CBANK_PARAM_SIZE
	.align		4
.L_17:
        /*0064*/ 	.byte	0x03, 0x19
        /*0066*/ 	.short	0x001c


	//----- nvinfo : EIATTR_PARAM_CBANK
	.align		4
        /*0068*/ 	.byte	0x04, 0x0a
        /*006a*/ 	.short	(.L_19 - .L_18)
	.align		4
.L_18:
        /*006c*/ 	.word	index@(.nv.constant0._Z10vector_addPfS_S_i)
        /*0070*/ 	.short	0x0380
        /*0072*/ 	.short	0x001c


	//----- nvinfo : EIATTR_SW_WAR
	.align		4
.L_19:
        /*0074*/ 	.byte	0x04, 0x36
        /*0076*/ 	.short	(.L_21 - .L_20)
.L_20:
        /*0078*/ 	.word	0x00000008
.L_21:


//--------------------- .nv.callgraph             --------------------------
	.section	.nv.callgraph,"",@"SHT_CUDA_CALLGRAPH"
	.align	4
	.sectionentsize	8
	.align		4
        /*0000*/ 	.word	0x00000000
	.align		4
        /*0004*/ 	.word	0xffffffff
	.align		4
        /*0008*/ 	.word	0x00000000
	.align		4
        /*000c*/ 	.word	0xfffffffe
	.align		4
        /*0010*/ 	.word	0x00000000
	.align		4
        /*0014*/ 	.word	0xfffffffd
	.align		4
        /*0018*/ 	.word	0x00000000
	.align		4
        /*001c*/ 	.word	0xfffffffc


//--------------------- .text._Z10vector_addPfS_S_i --------------------------
	.section	.text._Z10vector_addPfS_S_i,"ax",@progbits
	.align	128
        .global         _Z10vector_addPfS_S_i
        .type           _Z10vector_addPfS_S_i,@function
        .size           _Z10vector_addPfS_S_i,(.L_x_1 - _Z10vector_addPfS_S_i)
        .other          _Z10vector_addPfS_S_i,@"STO_CUDA_ENTRY STV_DEFAULT"
_Z10vector_addPfS_S_i:
.text._Z10vector_addPfS_S_i:
[----:B------:R-:W-:Y:S01]  /*0000*/  LDC R1, c[0x0][0x37c] ;  /* 0x0000df00ff017b82 */ /* 0x000fe20000000800 */
[----:B------:R-:W0:Y:S01]  /*0010*/  S2R R0, SR_CTAID.Y ;  /* 0x0000000000007919 */ /* 0x000e220000002600 */
[----:B------:R-:W1:Y:S06]  /*0020*/  LDCU UR4, c[0x0][0x360] ;  /* 0x00006c00ff0477ac */ /* 0x000e6c0008000800 */
[----:B------:R-:W0:Y:S01]  /*0030*/  S2UR UR5, SR_CTAID.X ;  /* 0x00000000000579c3 */ /* 0x000e220000002500 */
[----:B------:R-:W1:Y:S01]  /*0040*/  S2R R9, SR_TID.X ;  /* 0x0000000000097919 */ /* 0x000e620000002100 */
[----:B------:R-:W2:Y:S06]  /*0050*/  LDCU UR6, c[0x0][0x398] ;  /* 0x00007300ff0677ac */ /* 0x000eac0008000800 */
[----:B------:R-:W0:Y:S02]  /*0060*/  LDC R3, c[0x0][0x370] ;  /* 0x0000dc00ff037b82 */ /* 0x000e240000000800 */
[----:B0-----:R-:W-:-:S04]  /*0070*/  IMAD R0, R0, R3, UR5 ;  /* 0x0000000500007e24 */ /* 0x001fc8000f8e0203 */
[----:B-1----:R-:W-:-:S05]  /*0080*/  IMAD R9, R0, UR4, R9 ;  /* 0x0000000400097c24 */ /* 0x002fca000f8e0209 */
[----:B--2---:R-:W-:-:S13]  /*0090*/  ISETP.GE.AND P0, PT, R9, UR6, PT ;  /* 0x0000000609007c0c */ /* 0x004fda000bf06270 */
[----:B------:R-:W-:Y:S05]  /*00a0*/  @P0 EXIT ;  /* 0x000000000000094d */ /* 0x000fea0003800000 */
[----:B------:R-:W0:Y:S01]  /*00b0*/  LDC.64 R2, c[0x0][0x380] ;  /* 0x0000e000ff027b82 */ /* 0x000e220000000a00 */
[----:B------:R-:W1:Y:S07]  /*00c0*/  LDCU.64 UR4, c[0x0][0x358] ;  /* 0x00006b00ff0477ac */ /* 0x000e6e0008000a00 */
[----:B------:R-:W2:Y:S08]  /*00d0*/  LDC.64 R4, c[0x0][0x388] ;  /* 0x0000e200ff047b82 */ /* 0x000eb00000000a00 */
[----:B------:R-:W3:Y:S01]  /*00e0*/  LDC.64 R6, c[0x0][0x390] ;  /* 0x0000e400ff067b82 */ /* 0x000ee20000000a00 */
[----:B0-----:R-:W-:-:S06]  /*00f0*/  IMAD.WIDE R2, R9, 0x4, R2 ;  /* 0x0000000409027825 */ /* 0x001fcc00078e0202 */
[----:B-1----:R-:W4:Y:S01]  /*0100*/  LDG.E R2, desc[UR4][R2.64] ;  /* 0x0000000402027981 */ /* 0x002f22000c1e1900 */
[----:B--2---:R-:W-:-:S06]  /*0110*/  IMAD.WIDE R4, R9, 0x4, R4 ;  /* 0x0000000409047825 */ /* 0x004fcc00078e0204 */
[----:B------:R-:W4:Y:S01]  /*0120*/  LDG.E R5, desc[UR4][R4.64] ;  /* 0x0000000404057981 */ /* 0x000f22000c1e1900 */
[----:B---3--:R-:W-:-:S04]  /*0130*/  IMAD.WIDE R6, R9, 0x4, R6 ;  /* 0x0000000409067825 */ /* 0x008fc800078e0206 */
[----:B----4-:R-:W-:-:S05]  /*0140*/  FADD R9, R2, R5 ;  /* 0x0000000502097221 */ /* 0x010fca0000000000 */
[----:B------:R-:W-:Y:S01]  /*0150*/  STG.E desc[UR4][R6.64], R9 ;  /* 0x0000000906007986 */ /* 0x000fe2000c101904 */
[----:B------:R-:W-:Y:S05]  /*0160*/  EXIT ;  /* 0x000000000000794d */ /* 0x000fea0003800000 */
.L_x_0:
[----:B------:R-:W-:-:S00]  /*0170*/  BRA `(.L_x_0) ;  /* 0xfffffffc00fc7947 */ /* 0x000fc0000383ffff */
[----:B------:R-:W-:-:S00]  /*0180*/  NOP ;  /* 0x0000000000007918 */ /* 0x000fc00000000000 */
[----:B------:R-:W-:-:S00]  /*0190*/  NOP ;  /* 0x0000000000007918 */ /* 0x000fc00000000000 */
[----:B------:R-:W-:-:S00]  /*01a0*/  NOP ;  /* 0x0000000000007918 */ /* 0x000fc00000000000 */
[----:B------:R-:W-:-:S00]  /*01b0*/  NOP ;  /* 0x0000000000007918 */ /* 0x000fc00000000000 */
[----:B------:R-:W-:-:S00]  /*01c0*/  NOP ;  /* 0x0000000000007918 */ /* 0x000fc00000000000 */
[----:B------:R-:W-:-:S00]  /*01d0*/  NOP ;  /* 0x0000000000007918 */ /* 0x000fc00000000000 */
[----:B------:R-:W-:-:S00]  /*01e0*/  NOP ;  /* 0x0000000000007918 */ /* 0x000fc00000000000 */
[----:B------:R-:W-:-:S00]  /*01f0*/  NOP ;  /* 0x0000000000007918 */ /* 0x000fc00000000000 */
.L_x_1:


//--------------------- .nv.shared.reserved.0     --------------------------
	.section	.nv.shared.reserved.0,"aw",@nobits
	.weak		__nv_reservedSMEM_offset_0_alias
	.size		__nv_reservedSMEM_offset_0_alias, 0, 64
	.other		__nv_reservedSMEM_offset_0_alias,@"STO_CUDA_RESERVED_SHARED STV_DEFAULT"
__nv_reservedSMEM_offset_0_alias:
	.zero		0
	.zero		64


//--------------------- .nv.constant0._Z10vector_addPfS_S_i --------------------------
	.section	.nv.constant0._Z10vector_addPfS_S_i,"a",@progbits
	.sectionflags	@""
	.align	4
.nv.constant0._Z10vector_addPfS_S_i:
	.zero		924


//--------------------- SYMBOLS --------------------------

	.type		.nv.reservedSmem.offset0,@object
	.size		.nv.reservedSmem.offset0,0x4
